	.headerflags	@"EF_CUDA_TEXMODE_UNIFIED EF_CUDA_64BIT_ADDRESS EF_CUDA_ACCELERATORS EF_CUDA_SM90 EF_CUDA_VIRTUAL_SM(EF_CUDA_SM90)"
	.elftype	@"ET_EXEC"


//--------------------- .nv.info                  --------------------------
	.section	.nv.info,"",@"SHT_CUDA_INFO"
	.align	4


	//----- nvinfo : EIATTR_REGCOUNT
	.align		4
        /*0000*/ 	.byte	0x04, 0x2f
        /*0002*/ 	.short	(.L_3 - .L_2)
	.align		4
.L_2:
        /*0004*/ 	.word	index@(triton_poi_fused__native_batch_norm_legit_no_training_cat_relu_34)
        /*0008*/ 	.word	0x00000030


	//----- nvinfo : EIATTR_MIN_STACK_SIZE
	.align		4
.L_3:
        /*000c*/ 	.byte	0x04, 0x12
        /*000e*/ 	.short	(.L_5 - .L_4)
	.align		4
.L_4:
        /*0010*/ 	.word	index@(triton_poi_fused__native_batch_norm_legit_no_training_cat_relu_34)
        /*0014*/ 	.word	0x00000000


	//----- nvinfo : EIATTR_FRAME_SIZE
	.align		4
.L_5:
        /*0018*/ 	.byte	0x04, 0x11
        /*001a*/ 	.short	(.L_7 - .L_6)
	.align		4
.L_6:
        /*001c*/ 	.word	index@(triton_poi_fused__native_batch_norm_legit_no_training_cat_relu_34)
        /*0020*/ 	.word	0x00000000


	//----- nvinfo : EIATTR_MIN_STACK_SIZE
	.align		4
.L_7:
        /*0024*/ 	.byte	0x04, 0x12
        /*0026*/ 	.short	(.L_9 - .L_8)
	.align		4
.L_8:
        /*0028*/ 	.word	index@(triton_poi_fused__native_batch_norm_legit_no_training_cat_relu_34)
        /*002c*/ 	.word	0x00000000
.L_9:


//--------------------- .nv.info.triton_poi_fused__native_batch_norm_legit_no_training_cat_relu_34 --------------------------
	.section	.nv.info.triton_poi_fused__native_batch_norm_legit_no_training_cat_relu_34,"",@"SHT_CUDA_INFO"
	.sectionflags	@""
	.align	4


	//----- nvinfo : EIATTR_CUDA_API_VERSION
	.align		4
        /*0000*/ 	.byte	0x04, 0x37
        /*0002*/ 	.short	(.L_11 - .L_10)
.L_10:
        /*0004*/ 	.word	0x0000007c


	//----- nvinfo : EIATTR_KPARAM_INFO
	.align		4
.L_11:
        /*0008*/ 	.byte	0x04, 0x17
        /*000a*/ 	.short	(.L_13 - .L_12)
.L_12:
        /*000c*/ 	.word	0x00000000
        /*0010*/ 	.short	0x000b
        /*0012*/ 	.short	0x0058
        /*0014*/ 	.byte	0x00, 0xf0, 0x11, 0x00


	//----- nvinfo : EIATTR_KPARAM_INFO
	.align		4
.L_13:
        /*0018*/ 	.byte	0x04, 0x17
        /*001a*/ 	.short	(.L_15 - .L_14)
.L_14:
        /*001c*/ 	.word	0x00000000
        /*0020*/ 	.short	0x000a
        /*0022*/ 	.short	0x0050
        /*0024*/ 	.byte	0x00, 0xf4, 0x21, 0x00


	//----- nvinfo : EIATTR_KPARAM_INFO
	.align		4
.L_15:
        /*0028*/ 	.byte	0x04, 0x17
        /*002a*/ 	.short	(.L_17 - .L_16)
.L_16:
        /*002c*/ 	.word	0x00000000
        /*0030*/ 	.short	0x0009
        /*0032*/ 	.short	0x0048
        /*0034*/ 	.byte	0x00, 0xf4, 0x21, 0x00


	//----- nvinfo : EIATTR_KPARAM_INFO
	.align		4
.L_17:
        /*0038*/ 	.byte	0x04, 0x17
        /*003a*/ 	.short	(.L_19 - .L_18)
.L_18:
        /*003c*/ 	.word	0x00000000
        /*0040*/ 	.short	0x0008
        /*0042*/ 	.short	0x0040
        /*0044*/ 	.byte	0x00, 0xf4, 0x21, 0x00


	//----- nvinfo : EIATTR_KPARAM_INFO
	.align		4
.L_19:
        /*0048*/ 	.byte	0x04, 0x17
        /*004a*/ 	.short	(.L_21 - .L_20)
.L_20:
        /*004c*/ 	.word	0x00000000
        /*0050*/ 	.short	0x0007
        /*0052*/ 	.short	0x0038
        /*0054*/ 	.byte	0x00, 0xf4, 0x21, 0x00


	//----- nvinfo : EIATTR_KPARAM_INFO
	.align		4
.L_21:
        /*0058*/ 	.byte	0x04, 0x17
        /*005a*/ 	.short	(.L_23 - .L_22)
.L_22:
        /*005c*/ 	.word	0x00000000
        /*0060*/ 	.short	0x0006
        /*0062*/ 	.short	0x0030
        /*0064*/ 	.byte	0x00, 0xf4, 0x21, 0x00


	//----- nvinfo : EIATTR_KPARAM_INFO
	.align		4
.L_23:
        /*0068*/ 	.byte	0x04, 0x17
        /*006a*/ 	.short	(.L_25 - .L_24)
.L_24:
        /*006c*/ 	.word	0x00000000
        /*0070*/ 	.short	0x0005
        /*0072*/ 	.short	0x0028
        /*0074*/ 	.byte	0x00, 0xf4, 0x21, 0x00


	//----- nvinfo : EIATTR_KPARAM_INFO
	.align		4
.L_25:
        /*0078*/ 	.byte	0x04, 0x17
        /*007a*/ 	.short	(.L_27 - .L_26)
.L_26:
        /*007c*/ 	.word	0x00000000
        /*0080*/ 	.short	0x0004
        /*0082*/ 	.short	0x0020
        /*0084*/ 	.byte	0x00, 0xf4, 0x21, 0x00


	//----- nvinfo : EIATTR_KPARAM_INFO
	.align		4
.L_27:
        /*0088*/ 	.byte	0x04, 0x17
        /*008a*/ 	.short	(.L_29 - .L_28)
.L_28:
        /*008c*/ 	.word	0x00000000
        /*0090*/ 	.short	0x0003
        /*0092*/ 	.short	0x0018
        /*0094*/ 	.byte	0x00, 0xf4, 0x21, 0x00


	//----- nvinfo : EIATTR_KPARAM_INFO
	.align		4
.L_29:
        /*0098*/ 	.byte	0x04, 0x17
        /*009a*/ 	.short	(.L_31 - .L_30)
.L_30:
        /*009c*/ 	.word	0x00000000
        /*00a0*/ 	.short	0x0002
        /*00a2*/ 	.short	0x0010
        /*00a4*/ 	.byte	0x00, 0xf4, 0x21, 0x00


	//----- nvinfo : EIATTR_KPARAM_INFO
	.align		4
.L_31:
        /*00a8*/ 	.byte	0x04, 0x17
        /*00aa*/ 	.short	(.L_33 - .L_32)
.L_32:
        /*00ac*/ 	.word	0x00000000
        /*00b0*/ 	.short	0x0001
        /*00b2*/ 	.short	0x0008
        /*00b4*/ 	.byte	0x00, 0xf4, 0x21, 0x00


	//----- nvinfo : EIATTR_KPARAM_INFO
	.align		4
.L_33:
        /*00b8*/ 	.byte	0x04, 0x17
        /*00ba*/ 	.short	(.L_35 - .L_34)
.L_34:
        /*00bc*/ 	.word	0x00000000
        /*00c0*/ 	.short	0x0000
        /*00c2*/ 	.short	0x0000
        /*00c4*/ 	.byte	0x00, 0xf4, 0x21, 0x00


	//----- nvinfo : EIATTR_SPARSE_MMA_MASK
	.align		4
.L_35:
        /*00c8*/ 	.byte	0x03, 0x50
        /*00ca*/ 	.short	0x0000


	//----- nvinfo : EIATTR_MAXREG_COUNT
	.align		4
        /*00cc*/ 	.byte	0x03, 0x1b
        /*00ce*/ 	.short	0x00ff


	//----- nvinfo : EIATTR_EXIT_INSTR_OFFSETS
	.align		4
        /*00d0*/ 	.byte	0x04, 0x1c
        /*00d2*/ 	.short	(.L_37 - .L_36)


	//   ....[0]....
.L_36:
        /*00d4*/ 	.word	0x000010c0


	//----- nvinfo : EIATTR_REQNTID
	.align		4
.L_37:
        /*00d8*/ 	.byte	0x04, 0x10
        /*00da*/ 	.short	(.L_39 - .L_38)
.L_38:
        /*00dc*/ 	.word	0x00000080
        /*00e0*/ 	.word	0x00000001
        /*00e4*/ 	.word	0x00000001


	//----- nvinfo : EIATTR_CBANK_PARAM_SIZE
	.align		4
.L_39:
        /*00e8*/ 	.byte	0x03, 0x19
        /*00ea*/ 	.short	0x005c


	//----- nvinfo : EIATTR_PARAM_CBANK
	.align		4
        /*00ec*/ 	.byte	0x04, 0x0a
        /*00ee*/ 	.short	(.L_41 - .L_40)
	.align		4
.L_40:
        /*00f0*/ 	.word	index@(.nv.constant0.triton_poi_fused__native_batch_norm_legit_no_training_cat_relu_34)
        /*00f4*/ 	.short	0x0210
        /*00f6*/ 	.short	0x005c


	//----- nvinfo : EIATTR_SW_WAR
	.align		4
.L_41:
        /*00f8*/ 	.byte	0x04, 0x36
        /*00fa*/ 	.short	(.L_43 - .L_42)
.L_42:
        /*00fc*/ 	.word	0x00000008
.L_43:


//--------------------- .nv.callgraph             --------------------------
	.section	.nv.callgraph,"",@"SHT_CUDA_CALLGRAPH"
	.align	4
	.sectionentsize	8
	.align		4
        /*0000*/ 	.word	0x00000000
	.align		4
        /*0004*/ 	.word	0xffffffff
	.align		4
        /*0008*/ 	.word	0x00000000
	.align		4
        /*000c*/ 	.word	0xfffffffe
	.align		4
        /*0010*/ 	.word	0x00000000
	.align		4
        /*0014*/ 	.word	0xfffffffd
	.align		4
        /*0018*/ 	.word	0x00000000
	.align		4
        /*001c*/ 	.word	0xfffffffc


//--------------------- .nv.constant4             --------------------------
	.section	.nv.constant4,"a",@progbits
	.align	8
	.align		8
.nv.constant4:
        /*0000*/ 	.dword	_$_str
	.align		8
        /*0008*/ 	.dword	_$_str_$_2


//--------------------- .text.triton_poi_fused__native_batch_norm_legit_no_training_cat_relu_34 --------------------------
	.section	.text.triton_poi_fused__native_batch_norm_legit_no_training_cat_relu_34,"ax",@progbits
	.align	128
        .global         triton_poi_fused__native_batch_norm_legit_no_training_cat_relu_34
        .type           triton_poi_fused__native_batch_norm_legit_no_training_cat_relu_34,@function
        .size           triton_poi_fused__native_batch_norm_legit_no_training_cat_relu_34,(.L_x_1 - triton_poi_fused__native_batch_norm_legit_no_training_cat_relu_34)
        .other          triton_poi_fused__native_batch_norm_legit_no_training_cat_relu_34,@"STO_CUDA_ENTRY STV_DEFAULT"
triton_poi_fused__native_batch_norm_legit_no_training_cat_relu_34:
.text.triton_poi_fused__native_batch_norm_legit_no_training_cat_relu_34:
[----:B------:R-:W-:Y:S01]  /*0000*/  LDC R1, c[0x0][0x28] ;  /* 0x00000a00ff017b82 */ /* 0x000fe20000000800 */
[----:B------:R-:W1:Y:S01]  /*0010*/  S2R R0, SR_TID.X ;  /* 0x0000000000007919 */ /* 0x000e620000002100 */
[----:B------:R-:W-:Y:S01]  /*0020*/  IMAD.MOV.U32 R4, RZ, RZ, RZ ;  /* 0x000000ffff047224 */ /* 0x000fe200078e00ff */
[----:B------:R-:W-:Y:S01]  /*0030*/  ULDC.64 UR6, c[0x0][0x228] ;  /* 0x00008a0000067ab9 */ /* 0x000fe20000000a00 */
[----:B------:R-:W-:Y:S01]  /*0040*/  IMAD.MOV.U32 R26, RZ, RZ, RZ ;  /* 0x000000ffff1a7224 */ /* 0x000fe200078e00ff */
[----:B------:R-:W2:Y:S01]  /*0050*/  S2R R39, SR_CTAID.X ;  /* 0x0000000000277919 */ /* 0x000ea20000002500 */
[----:B------:R-:W-:Y:S01]  /*0060*/  IMAD.MOV.U32 R38, RZ, RZ, RZ ;  /* 0x000000ffff267224 */ /* 0x000fe200078e00ff */
[----:B------:R-:W-:Y:S01]  /*0070*/  ULDC.64 UR10, c[0x0][0x230] ;  /* 0x00008c00000a7ab9 */ /* 0x000fe20000000a00 */
[----:B------:R-:W-:Y:S01]  /*0080*/  ULDC.64 UR4, c[0x0][0x208] ;  /* 0x0000820000047ab9 */ /* 0x000fe20000000a00 */
[----:B------:R-:W-:Y:S01]  /*0090*/  IMAD.MOV.U32 R32, RZ, RZ, RZ ;  /* 0x000000ffff207224 */ /* 0x000fe200078e00ff */
[----:B------:R-:W-:Y:S01]  /*00a0*/  ULDC.64 UR8, c[0x0][0x220] ;  /* 0x0000880000087ab9 */ /* 0x000fe20000000a00 */
[----:B------:R-:W-:-:S02]  /*00b0*/  CS2R R12, SRZ ;  /* 0x00000000000c7805 */ /* 0x000fc4000001ff00 */
[----:B------:R-:W-:Y:S02]  /*00c0*/  CS2R R14, SRZ ;  /* 0x00000000000e7805 */ /* 0x000fe4000001ff00 */
[----:B------:R-:W-:Y:S02]  /*00d0*/  CS2R R20, SRZ ;  /* 0x0000000000147805 */ /* 0x000fe4000001ff00 */
[----:B------:R-:W-:Y:S02]  /*00e0*/  CS2R R22, SRZ ;  /* 0x0000000000167805 */ /* 0x000fe4000001ff00 */
[----:B------:R-:W-:Y:S02]  /*00f0*/  CS2R R16, SRZ ;  /* 0x0000000000107805 */ /* 0x000fe4000001ff00 */
[----:B------:R-:W-:Y:S01]  /*0100*/  CS2R R18, SRZ ;  /* 0x0000000000127805 */ /* 0x000fe2000001ff00 */
[----:B------:R-:W3:Y:S01]  /*0110*/  LDC.64 R42, c[0x0][0x210] ;  /* 0x00008400ff2a7b82 */ /* 0x000ee20000000a00 */
[----:B-1----:R-:W-:Y:S01]  /*0120*/  IMAD.SHL.U32 R0, R0, 0x4, RZ ;  /* 0x0000000400007824 */ /* 0x002fe200078e00ff */
[----:B--2---:R-:W-:-:S04]  /*0130*/  SHF.R.S32.HI R3, RZ, 0x15, R39 ;  /* 0x00000015ff037819 */ /* 0x004fc80000011427 */
[----:B------:R-:W-:Y:S02]  /*0140*/  LOP3.LUT R0, R0, 0x1fc, RZ, 0xc0, !PT ;  /* 0x000001fc00007812 */ /* 0x000fe400078ec0ff */
[----:B------:R-:W-:-:S03]  /*0150*/  SGXT R3, R3, 0x1 ;  /* 0x000000010303781a */ /* 0x000fc60000000200 */
[----:B------:R-:W-:-:S04]  /*0160*/  IMAD R39, R39, 0x400, R0 ;  /* 0x0000040027277824 */ /* 0x000fc800078e0200 */
[----:B------:R-:W-:Y:S01]  /*0170*/  VIADD R33, R39, 0x200 ;  /* 0x0000020027217836 */ /* 0x000fe20000000000 */
[----:B------:R-:W-:Y:S01]  /*0180*/  LEA.HI R0, R3, R39, RZ, 0xa ;  /* 0x0000002703007211 */ /* 0x000fe200078f50ff */
[----:B------:R-:W-:-:S03]  /*0190*/  IMAD.HI R31, R39, -0x2df2df2d, R38 ;  /* 0xd20d20d3271f7827 */ /* 0x000fc600078e0226 */
[----:B------:R-:W-:Y:S02]  /*01a0*/  LEA.HI R10, R3, R33, RZ, 0xa ;  /* 0x00000021030a7211 */ /* 0x000fe400078f50ff */
[----:B------:R-:W-:Y:S01]  /*01b0*/  SHF.R.S32.HI R5, RZ, 0xa, R0 ;  /* 0x0000000aff057819 */ /* 0x000fe20000011400 */
[----:B------:R-:W1:Y:S01]  /*01c0*/  LDC.64 R2, c[0x0][0x240] ;  /* 0x00009000ff027b82 */ /* 0x000e620000000a00 */
[----:B------:R-:W-:Y:S02]  /*01d0*/  SHF.R.S32.HI R27, RZ, 0xa, R10 ;  /* 0x0000000aff1b7819 */ /* 0x000fe4000001140a */
[----:B------:R-:W-:Y:S01]  /*01e0*/  LOP3.LUT R7, R0, 0xfffffc00, RZ, 0xc0, !PT ;  /* 0xfffffc0000077812 */ /* 0x000fe200078ec0ff */
[----:B------:R-:W-:Y:S01]  /*01f0*/  IMAD.HI R8, R5, -0x2df2df2d, R4 ;  /* 0xd20d20d305087827 */ /* 0x000fe200078e0204 */
[----:B------:R-:W-:-:S03]  /*0200*/  SHF.R.U32.HI R4, RZ, 0x1f, R31 ;  /* 0x0000001fff047819 */ /* 0x000fc6000001161f */
[----:B------:R-:W-:Y:S01]  /*0210*/  IMAD.HI R6, R27, -0x2df2df2d, R26 ;  /* 0xd20d20d31b067827 */ /* 0x000fe200078e021a */
[----:B------:R-:W-:Y:S02]  /*0220*/  SHF.R.U32.HI R9, RZ, 0x1f, R8 ;  /* 0x0000001fff097819 */ /* 0x000fe40000011608 */
[----:B------:R-:W-:Y:S01]  /*0230*/  LEA.HI.SX32 R31, R31, R4, 0xf ;  /* 0x000000041f1f7211 */ /* 0x000fe200078f7aff */
[----:B------:R-:W-:Y:S01]  /*0240*/  IMAD.IADD R0, R39, 0x1, -R7 ;  /* 0x0000000127007824 */ /* 0x000fe200078e0a07 */
[----:B------:R-:W-:Y:S02]  /*0250*/  SHF.R.U32.HI R7, RZ, 0x1f, R6 ;  /* 0x0000001fff077819 */ /* 0x000fe40000011606 */
[----:B------:R-:W-:Y:S01]  /*0260*/  LEA.HI.SX32 R9, R8, R9, 0x19 ;  /* 0x0000000908097211 */ /* 0x000fe200078fcaff */
[----:B------:R-:W-:Y:S01]  /*0270*/  IMAD R0, R31, 0x3000, R0 ;  /* 0x000030001f007824 */ /* 0x000fe200078e0200 */
[----:B------:R-:W-:-:S03]  /*0280*/  LEA.HI.SX32 R7, R6, R7, 0x19 ;  /* 0x0000000706077211 */ /* 0x000fc600078fcaff */
[----:B------:R-:W-:Y:S01]  /*0290*/  IMAD R30, R9, -0x9c, R5 ;  /* 0xffffff64091e7824 */ /* 0x000fe200078e0205 */
[----:B------:R-:W-:Y:S01]  /*02a0*/  SHF.R.S32.HI R6, RZ, 0x1f, R0 ;  /* 0x0000001fff067819 */ /* 0x000fe20000011400 */
[----:B------:R-:W-:Y:S02]  /*02b0*/  IMAD R26, R7, -0x9c, R27 ;  /* 0xffffff64071a7824 */ /* 0x000fe400078e021b */
[C---:B------:R-:W-:Y:S02]  /*02c0*/  IMAD.SHL.U32 R7, R30.reuse, 0x400, RZ ;  /* 0x000004001e077824 */ /* 0x040fe400078e00ff */
[C---:B------:R-:W-:Y:S02]  /*02d0*/  VIADD R9, R30.reuse, 0xffffff7c ;  /* 0xffffff7c1e097836 */ /* 0x040fe40000000000 */
[C---:B------:R-:W-:Y:S01]  /*02e0*/  VIADD R8, R30.reuse, 0xffffff88 ;  /* 0xffffff881e087836 */ /* 0x040fe20000000000 */
[----:B------:R-:W-:Y:S01]  /*02f0*/  IADD3 R25, P0, R0, R7, RZ ;  /* 0x0000000700197210 */ /* 0x000fe20007f1e0ff */
[----:B-1----:R-:W-:Y:S01]  /*0300*/  IMAD.WIDE R4, R30, 0x4, R2 ;  /* 0x000000041e047825 */ /* 0x002fe200078e0202 */
[----:B------:R-:W-:-:S02]  /*0310*/  ISETP.GE.U32.AND P3, PT, R9, 0xc, PT ;  /* 0x0000000c0900780c */ /* 0x000fc40003f66070 */
[----:B------:R-:W-:Y:S02]  /*0320*/  LEA.HI.X.SX32 R6, R7, R6, 0x1, P0 ;  /* 0x0000000607067211 */ /* 0x000fe400000f0eff */
[----:B------:R-:W-:Y:S01]  /*0330*/  ISETP.GT.AND P4, PT, R30, 0x8f, PT ;  /* 0x0000008f1e00780c */ /* 0x000fe20003f84270 */
[----:B------:R1:W2:Y:S01]  /*0340*/  LDG.E.EL R0, desc[UR4][R4.64] ;  /* 0x0000000404007981 */ /* 0x0002a2000c2e1900 */
[C---:B------:R-:W-:Y:S01]  /*0350*/  SHF.L.U64.HI R24, R25.reuse, 0x2, R6 ;  /* 0x0000000219187819 */ /* 0x040fe20000010206 */
[----:B------:R-:W-:Y:S01]  /*0360*/  IMAD.SHL.U32 R25, R25, 0x4, RZ ;  /* 0x0000000419197824 */ /* 0x000fe200078e00ff */
[----:B------:R-:W-:-:S04]  /*0370*/  ISETP.GE.U32.AND P2, PT, R8, 0xc, PT ;  /* 0x0000000c0800780c */ /* 0x000fc80003f46070 */
[----:B------:R-:W-:Y:S02]  /*0380*/  IADD3 R6, P1, R25, UR6, RZ ;  /* 0x0000000619067c10 */ /* 0x000fe4000ff3e0ff */
[----:B------:R-:W-:Y:S01]  /*0390*/  IADD3 R8, P5, R25, UR10, RZ ;  /* 0x0000000a19087c10 */ /* 0x000fe2000ffbe0ff */
[----:B------:R-:W-:Y:S01]  /*03a0*/  IMAD.HI R28, R33, -0x2df2df2d, R32 ;  /* 0xd20d20d3211c7827 */ /* 0x000fe200078e0220 */
[----:B-1----:R-:W-:Y:S02]  /*03b0*/  IADD3 R4, P0, R25, UR8, RZ ;  /* 0x0000000819047c10 */ /* 0x002fe4000ff1e0ff */
[----:B------:R-:W-:Y:S02]  /*03c0*/  IADD3.X R7, R24, UR7, RZ, P1, !PT ;  /* 0x0000000718077c10 */ /* 0x000fe40008ffe4ff */
[----:B------:R-:W-:Y:S01]  /*03d0*/  IADD3.X R9, R24, UR11, RZ, P5, !PT ;  /* 0x0000000b18097c10 */ /* 0x000fe2000affe4ff */
[----:B------:R-:W-:Y:S01]  /*03e0*/  IMAD.WIDE R34, R26, 0x4, R2 ;  /* 0x000000041a227825 */ /* 0x000fe200078e0202 */
[----:B------:R-:W-:Y:S01]  /*03f0*/  IADD3.X R5, R24, UR9, RZ, P0, !PT ;  /* 0x0000000918057c10 */ /* 0x000fe200087fe4ff */
[----:B------:R-:W4:Y:S01]  /*0400*/  @!P3 LDG.E.128 R12, desc[UR4][R6.64+-0x84000] ;  /* 0xf7c00004060cb981 */ /* 0x000f22000c1e1d00 */
[----:B------:R-:W-:-:S02]  /*0410*/  SHF.R.U32.HI R11, RZ, 0x1f, R28 ;  /* 0x0000001fff0b7819 */ /* 0x000fc4000001161c */
[----:B------:R-:W-:Y:S01]  /*0420*/  LOP3.LUT R3, R10, 0xfffffc00, RZ, 0xc0, !PT ;  /* 0xfffffc000a037812 */ /* 0x000fe200078ec0ff */
[----:B------:R-:W5:Y:S01]  /*0430*/  @P4 LDG.E.128 R20, desc[UR4][R8.64+-0x90000] ;  /* 0xf700000408144981 */ /* 0x000f62000c1e1d00 */
[----:B------:R-:W-:-:S03]  /*0440*/  LEA.HI.SX32 R28, R28, R11, 0xf ;  /* 0x0000000b1c1c7211 */ /* 0x000fc600078f7aff */
[----:B------:R1:W3:Y:S01]  /*0450*/  @!P2 LDG.E.128 R16, desc[UR4][R4.64+-0x78000] ;  /* 0xf88000040410a981 */ /* 0x0002e2000c1e1d00 */
[----:B------:R-:W-:-:S03]  /*0460*/  IMAD.IADD R3, R33, 0x1, -R3 ;  /* 0x0000000121037824 */ /* 0x000fc600078e0a03 */
[----:B------:R5:W3:Y:S01]  /*0470*/  LDG.E.EL R34, desc[UR4][R34.64] ;  /* 0x0000000422227981 */ /* 0x000ae2000c2e1900 */
[----:B------:R-:W-:Y:S02]  /*0480*/  IMAD R3, R28, 0x3000, R3 ;  /* 0x000030001c037824 */ /* 0x000fe400078e0203 */
[----:B------:R-:W-:-:S03]  /*0490*/  IMAD.SHL.U32 R2, R26, 0x400, RZ ;  /* 0x000004001a027824 */ /* 0x000fc600078e00ff */
[----:B01----:R-:W-:Y:S02]  /*04a0*/  SHF.R.S32.HI R5, RZ, 0x1f, R3 ;  /* 0x0000001fff057819 */ /* 0x003fe40000011403 */
[----:B------:R-:W-:Y:S01]  /*04b0*/  IADD3 R3, P0, R3, R2, RZ ;  /* 0x0000000203037210 */ /* 0x000fe20007f1e0ff */
[----:B------:R-:W-:-:S03]  /*04c0*/  VIADD R4, R26, 0xffffff7c ;  /* 0xffffff7c1a047836 */ /* 0x000fc60000000000 */
[----:B------:R-:W-:Y:S01]  /*04d0*/  LEA.HI.X.SX32 R2, R2, R5, 0x1, P0 ;  /* 0x0000000502027211 */ /* 0x000fe200000f0eff */
[----:B------:R-:W-:-:S03]  /*04e0*/  IMAD.SHL.U32 R29, R3, 0x4, RZ ;  /* 0x00000004031d7824 */ /* 0x000fc600078e00ff */
[----:B------:R-:W-:Y:S02]  /*04f0*/  SHF.L.U64.HI R27, R3, 0x2, R2 ;  /* 0x00000002031b7819 */ /* 0x000fe40000010202 */
[----:B------:R-:W-:Y:S02]  /*0500*/  IADD3 R40, P1, R29, UR6, RZ ;  /* 0x000000061d287c10 */ /* 0x000fe4000ff3e0ff */
[----:B------:R-:W-:Y:S02]  /*0510*/  ISETP.GE.U32.AND P0, PT, R4, 0xc, PT ;  /* 0x0000000c0400780c */ /* 0x000fe40003f06070 */
[----:B------:R-:W-:Y:S02]  /*0520*/  IADD3.X R41, R27, UR7, RZ, P1, !PT ;  /* 0x000000071b297c10 */ /* 0x000fe40008ffe4ff */
[----:B------:R-:W-:Y:S02]  /*0530*/  IADD3 R2, P5, R29, UR10, RZ ;  /* 0x0000000a1d027c10 */ /* 0x000fe4000ffbe0ff */
[----:B------:R-:W-:-:S02]  /*0540*/  CS2R R4, SRZ ;  /* 0x0000000000047805 */ /* 0x000fc4000001ff00 */
[----:B------:R-:W-:Y:S02]  /*0550*/  ISETP.GT.AND P1, PT, R26, 0x8f, PT ;  /* 0x0000008f1a00780c */ /* 0x000fe40003f24270 */
[----:B------:R-:W-:Y:S02]  /*0560*/  CS2R R6, SRZ ;  /* 0x0000000000067805 */ /* 0x000fe4000001ff00 */
[----:B------:R-:W-:Y:S02]  /*0570*/  CS2R R8, SRZ ;  /* 0x0000000000087805 */ /* 0x000fe4000001ff00 */
[----:B------:R-:W-:Y:S02]  /*0580*/  CS2R R10, SRZ ;  /* 0x00000000000a7805 */ /* 0x000fe4000001ff00 */
[----:B------:R-:W-:Y:S01]  /*0590*/  IADD3.X R3, R27, UR11, RZ, P5, !PT ;  /* 0x0000000b1b037c10 */ /* 0x000fe2000affe4ff */
[C---:B------:R-:W-:Y:S01]  /*05a0*/  IMAD R33, R28.reuse, -0x27000, R33 ;  /* 0xfffd90001c217824 */ /* 0x040fe200078e0221 */
[----:B------:R-:W-:Y:S01]  /*05b0*/  ULDC.64 UR6, c[0x0][0x218] ;  /* 0x0000860000067ab9 */ /* 0x000fe20000000a00 */
[----:B------:R-:W3:Y:S04]  /*05c0*/  @!P0 LDG.E.128 R4, desc[UR4][R40.64+-0x84000] ;  /* 0xf7c0000428048981 */ /* 0x000ee8000c1e1d00 */
[----:B------:R0:W3:Y:S01]  /*05d0*/  @P1 LDG.E.128 R8, desc[UR4][R2.64+-0x90000] ;  /* 0xf700000402081981 */ /* 0x0000e2000c1e1d00 */
[----:B------:R-:W-:-:S02]  /*05e0*/  IMAD R28, R28, 0x1b000, R33 ;  /* 0x0001b0001c1c7824 */ /* 0x000fc400078e0221 */
[----:B--2---:R-:W-:-:S06]  /*05f0*/  FADD R36, R0, 9.9999997473787516356e-06 ;  /* 0x3727c5ac00247421 */ /* 0x004fcc0000000000 */
[----:B------:R-:W1:Y:S01]  /*0600*/  MUFU.SQRT R36, R36 ;  /* 0x0000002400247308 */ /* 0x000e620000002000 */
[----:B----4-:R-:W-:Y:S02]  /*0610*/  SEL R12, R12, RZ, !P3 ;  /* 0x000000ff0c0c7207 */ /* 0x010fe40005800000 */
[----:B-----5:R-:W-:Y:S02]  /*0620*/  SEL R35, R20, RZ, P4 ;  /* 0x000000ff14237207 */ /* 0x020fe40002000000 */
[----:B---3--:R-:W-:Y:S02]  /*0630*/  SEL R0, R16, RZ, !P2 ;  /* 0x000000ff10007207 */ /* 0x008fe40005000000 */
[----:B------:R-:W-:Y:S01]  /*0640*/  @P2 SEL R0, R12, R35, !P3 ;  /* 0x000000230c002207 */ /* 0x000fe20005800000 */
[----:B------:R-:W-:Y:S01]  /*0650*/  FADD R12, R34, 9.9999997473787516356e-06 ;  /* 0x3727c5ac220c7421 */ /* 0x000fe20000000000 */
[----:B------:R-:W-:Y:S01]  /*0660*/  SEL R16, R21, RZ, P4 ;  /* 0x000000ff15107207 */ /* 0x000fe20002000000 */
[----:B------:R-:W2:Y:S01]  /*0670*/  LDC.64 R34, c[0x0][0x238] ;  /* 0x00008e00ff227b82 */ /* 0x000ea20000000a00 */
[----:B------:R-:W-:-:S02]  /*0680*/  SEL R13, R13, RZ, !P3 ;  /* 0x000000ff0d0d7207 */ /* 0x000fc40005800000 */
[----:B0-----:R-:W-:Y:S01]  /*0690*/  SEL R2, R17, RZ, !P2 ;  /* 0x000000ff11027207 */ /* 0x001fe20005000000 */
[----:B------:R-:W0:Y:S01]  /*06a0*/  MUFU.SQRT R12, R12 ;  /* 0x0000000c000c7308 */ /* 0x000e220000002000 */
[----:B------:R-:W-:Y:S02]  /*06b0*/  @P2 SEL R2, R13, R16, !P3 ;  /* 0x000000100d022207 */ /* 0x000fe40005800000 */
[C---:B-1----:R-:W-:Y:S01]  /*06c0*/  FSETP.GT.AND P6, PT, R36.reuse, 8.50705917302346158658e+37, PT ;  /* 0x7e8000002400780b */ /* 0x042fe20003fc4000 */
[----:B------:R-:W1:Y:S01]  /*06d0*/  LDC.64 R16, c[0x0][0x248] ;  /* 0x00009200ff107b82 */ /* 0x000e620000000a00 */
[----:B------:R-:W-:Y:S01]  /*06e0*/  FSETP.GEU.AND P5, PT, R36, 1.175494350822287508e-38, PT ;  /* 0x008000002400780b */ /* 0x000fe20003fae000 */
[----:B------:R-:W-:-:S05]  /*06f0*/  IMAD.MOV.U32 R13, RZ, RZ, 0x3e800000 ;  /* 0x3e800000ff0d7424 */ /* 0x000fca00078e00ff */
[----:B------:R-:W-:-:S05]  /*0700*/  FSEL R3, R13, 1, P6 ;  /* 0x3f8000000d037808 */ /* 0x000fca0003000000 */
[----:B------:R-:W-:Y:S01]  /*0710*/  @P6 FMUL R36, R36, 0.25 ;  /* 0x3e80000024246820 */ /* 0x000fe20000400000 */
[----:B0-----:R-:W-:Y:S01]  /*0720*/  FSETP.GT.AND P6, PT, R12, 8.50705917302346158658e+37, PT ;  /* 0x7e8000000c00780b */ /* 0x001fe20003fc4000 */
[----:B------:R-:W-:Y:S02]  /*0730*/  @!P5 FMUL R3, R3, 16777216 ;  /* 0x4b8000000303d820 */ /* 0x000fe40000400000 */
[----:B------:R-:W-:Y:S01]  /*0740*/  @!P5 FMUL R36, R36, 16777216 ;  /* 0x4b8000002424d820 */ /* 0x000fe20000400000 */
[----:B--2---:R-:W-:Y:S01]  /*0750*/  IMAD.WIDE R20, R30, 0x4, R34 ;  /* 0x000000041e147825 */ /* 0x004fe200078e0222 */
[----:B------:R-:W-:-:S04]  /*0760*/  FSETP.GEU.AND P5, PT, R12, 1.175494350822287508e-38, PT ;  /* 0x008000000c00780b */ /* 0x000fc80003fae000 */
[----:B------:R1:W2:Y:S01]  /*0770*/  LDG.E.EL R33, desc[UR4][R20.64] ;  /* 0x0000000414217981 */ /* 0x0002a2000c2e1900 */
[----:B------:R-:W0:Y:S03]  /*0780*/  MUFU.RCP R36, R36 ;  /* 0x0000002400247308 */ /* 0x000e260000001000 */
[----:B------:R-:W-:Y:S01]  /*0790*/  @P6 FMUL R12, R12, 0.25 ;  /* 0x3e8000000c0c6820 */ /* 0x000fe20000400000 */
[----:B-1----:R-:W-:-:S04]  /*07a0*/  IMAD.WIDE R20, R30, 0x4, R16 ;  /* 0x000000041e147825 */ /* 0x002fc800078e0210 */
[----:B------:R-:W-:Y:S01]  /*07b0*/  @!P5 FMUL R12, R12, 16777216 ;  /* 0x4b8000000c0cd820 */ /* 0x000fe20000400000 */
[----:B------:R-:W-:Y:S01]  /*07c0*/  FSEL R38, R13, 1, P6 ;  /* 0x3f8000000d267808 */ /* 0x000fe20003000000 */
[----:B------:R1:W3:Y:S01]  /*07d0*/  LDG.E.EL R37, desc[UR4][R20.64] ;  /* 0x0000000414257981 */ /* 0x0002e2000c2e1900 */
[----:B------:R-:W-:Y:S02]  /*07e0*/  SEL R14, R14, RZ, !P3 ;  /* 0x000000ff0e0e7207 */ /* 0x000fe40005800000 */
[----:B------:R-:W-:Y:S01]  /*07f0*/  SEL R13, R22, RZ, P4 ;  /* 0x000000ff160d7207 */ /* 0x000fe20002000000 */
[----:B------:R-:W-:Y:S01]  /*0800*/  IMAD.WIDE R40, R26, 0x4, R34 ;  /* 0x000000041a287825 */ /* 0x000fe200078e0222 */
[----:B-1----:R-:W-:Y:S01]  /*0810*/  SEL R20, R7, RZ, !P0 ;  /* 0x000000ff07147207 */ /* 0x002fe20004000000 */
[----:B------:R1:W4:Y:S01]  /*0820*/  MUFU.RCP R35, R12 ;  /* 0x0000000c00237308 */ /* 0x0003220000001000 */
[----:B------:R-:W-:Y:S02]  /*0830*/  @P0 SEL R20, R11, RZ, P1 ;  /* 0x000000ff0b140207 */ /* 0x000fe40000800000 */
[----:B------:R-:W-:Y:S01]  /*0840*/  SEL R15, R15, RZ, !P3 ;  /* 0x000000ff0f0f7207 */ /* 0x000fe20005800000 */
[----:B0-----:R-:W-:Y:S01]  /*0850*/  FMUL R3, R36, R3 ;  /* 0x0000000324037220 */ /* 0x001fe20000400000 */
[----:B------:R-:W-:Y:S01]  /*0860*/  SEL R11, R6, RZ, !P0 ;  /* 0x000000ff060b7207 */ /* 0x000fe20004000000 */
[----:B------:R-:W-:Y:S01]  /*0870*/  IMAD R6, R31, -0x27000, R39 ;  /* 0xfffd90001f067824 */ /* 0x000fe200078e0227 */
[----:B------:R-:W-:Y:S01]  /*0880*/  SEL R34, R18, RZ, !P2 ;  /* 0x000000ff12227207 */ /* 0x000fe20005000000 */
[----:B------:R-:W-:Y:S01]  /*0890*/  IMAD.WIDE R16, R26, 0x4, R16 ;  /* 0x000000041a107825 */ /* 0x000fe200078e0210 */
[----:B------:R-:W-:Y:S01]  /*08a0*/  @P2 SEL R34, R14, R13, !P3 ;  /* 0x0000000d0e222207 */ /* 0x000fe20005800000 */
[----:B------:R0:W5:Y:S01]  /*08b0*/  LDG.E.EL R32, desc[UR4][R40.64] ;  /* 0x0000000428207981 */ /* 0x000162000c2e1900 */
[----:B------:R-:W-:Y:S01]  /*08c0*/  SEL R14, R23, RZ, P4 ;  /* 0x000000ff170e7207 */ /* 0x000fe20002000000 */
[----:B-1----:R-:W-:-:S02]  /*08d0*/  VIADD R12, R26, 0xffffff94 ;  /* 0xffffff941a0c7836 */ /* 0x002fc40000000000 */
[----:B------:R-:W-:Y:S01]  /*08e0*/  IMAD R31, R31, 0x1b000, R6 ;  /* 0x0001b0001f1f7824 */ /* 0x000fe200078e0206 */
[----:B------:R-:W-:Y:S01]  /*08f0*/  SEL R36, R19, RZ, !P2 ;  /* 0x000000ff13247207 */ /* 0x000fe20005000000 */
[----:B------:R-:W-:Y:S01]  /*0900*/  VIADD R6, R30, 0xffffff94 ;  /* 0xffffff941e067836 */ /* 0x000fe20000000000 */
[----:B------:R-:W-:Y:S01]  /*0910*/  ISETP.GE.U32.AND P4, PT, R12, 0xc, PT ;  /* 0x0000000c0c00780c */ /* 0x000fe20003f86070 */
[----:B------:R1:W2:Y:S01]  /*0920*/  LDG.E.EL R7, desc[UR4][R16.64] ;  /* 0x0000000410077981 */ /* 0x0002a2000c2e1900 */
[----:B------:R-:W-:Y:S01]  /*0930*/  @P2 SEL R36, R15, R14, !P3 ;  /* 0x0000000e0f242207 */ /* 0x000fe20005800000 */
[----:B0-----:R-:W0:Y:S01]  /*0940*/  LDC.64 R40, c[0x0][0x250] ;  /* 0x00009400ff287b82 */ /* 0x001e220000000a00 */
[----:B------:R-:W-:Y:S01]  /*0950*/  ISETP.GE.U32.AND P3, PT, R6, 0xc, PT ;  /* 0x0000000c0600780c */ /* 0x000fe20003f66070 */
[----:B------:R-:W-:Y:S01]  /*0960*/  VIADD R6, R26, 0xffffff88 ;  /* 0xffffff881a067836 */ /* 0x000fe20000000000 */
[----:B------:R-:W-:Y:S02]  /*0970*/  IADD3 R18, P2, R29, UR6, RZ ;  /* 0x000000061d127c10 */ /* 0x000fe4000ff5e0ff */
[----:B------:R-:W-:-:S02]  /*0980*/  CS2R R12, SRZ ;  /* 0x00000000000c7805 */ /* 0x000fc4000001ff00 */
[----:B------:R-:W-:Y:S02]  /*0990*/  CS2R R14, SRZ ;  /* 0x00000000000e7805 */ /* 0x000fe4000001ff00 */
[----:B------:R-:W-:Y:S02]  /*09a0*/  IADD3.X R19, R27, UR7, RZ, P2, !PT ;  /* 0x000000071b137c10 */ /* 0x000fe400097fe4ff */
[----:B------:R-:W-:Y:S02]  /*09b0*/  ISETP.GE.U32.AND P2, PT, R6, 0xc, PT ;  /* 0x0000000c0600780c */ /* 0x000fe40003f46070 */
[----:B------:R-:W-:Y:S01]  /*09c0*/  IADD3 R22, P6, R29, UR8, RZ ;  /* 0x000000081d167c10 */ /* 0x000fe2000ffde0ff */
[----:B------:R4:W2:Y:S01]  /*09d0*/  @!P4 LDG.E.128 R12, desc[UR4][R18.64+-0x6c000] ;  /* 0xf9400004120cc981 */ /* 0x0008a2000c1e1d00 */
[----:B-1----:R-:W-:Y:S02]  /*09e0*/  CS2R R16, SRZ ;  /* 0x0000000000107805 */ /* 0x002fe4000001ff00 */
[----:B------:R-:W-:-:S02]  /*09f0*/  IADD3.X R23, R27, UR9, RZ, P6, !PT ;  /* 0x000000091b177c10 */ /* 0x000fc4000b7fe4ff */
[----:B----4-:R-:W-:-:S06]  /*0a00*/  CS2R R18, SRZ ;  /* 0x0000000000127805 */ /* 0x010fcc000001ff00 */
[----:B------:R1:W4:Y:S01]  /*0a10*/  @!P2 LDG.E.128 R16, desc[UR4][R22.64+-0x78000] ;  /* 0xf88000041610a981 */ /* 0x000322000c1e1d00 */
[----:B------:R-:W-:Y:S02]  /*0a20*/  @P0 SEL R11, R10, RZ, P1 ;  /* 0x000000ff0a0b0207 */ /* 0x000fe40000800000 */
[----:B------:R-:W-:Y:S01]  /*0a30*/  SEL R5, R5, RZ, !P0 ;  /* 0x000000ff05057207 */ /* 0x000fe20004000000 */
[----:B------:R-:W-:Y:S01]  /*0a40*/  @!P5 FMUL R38, R38, 16777216 ;  /* 0x4b8000002626d820 */ /* 0x000fe20000400000 */
[----:B------:R-:W-:Y:S02]  /*0a50*/  @P0 SEL R5, R9, RZ, P1 ;  /* 0x000000ff09050207 */ /* 0x000fe40000800000 */
[C---:B------:R-:W-:Y:S01]  /*0a60*/  ISETP.GE.AND P5, PT, R30.reuse, 0x6c, PT ;  /* 0x0000006c1e00780c */ /* 0x040fe20003fa6270 */
[----:B0-----:R-:W-:Y:S01]  /*0a70*/  IMAD.WIDE R44, R30, 0x4, R40 ;  /* 0x000000041e2c7825 */ /* 0x001fe200078e0228 */
[----:B-1----:R-:W-:-:S03]  /*0a80*/  CS2R R22, SRZ ;  /* 0x0000000000167805 */ /* 0x002fc6000001ff00 */
[--C-:B------:R-:W-:Y:S01]  /*0a90*/  IMAD.WIDE R30, R31, 0x4, R42.reuse ;  /* 0x000000041f1e7825 */ /* 0x100fe200078e022a */
[----:B------:R-:W3:Y:S03]  /*0aa0*/  LDG.E.EL R6, desc[UR4][R44.64] ;  /* 0x000000042c067981 */ /* 0x000ee6000c2e1900 */
[----:B------:R-:W-:Y:S01]  /*0ab0*/  IMAD.WIDE R42, R28, 0x4, R42 ;  /* 0x000000041c2a7825 */ /* 0x000fe200078e022a */
[----:B------:R-:W-:Y:S02]  /*0ac0*/  CS2R R28, SRZ ;  /* 0x00000000001c7805 */ /* 0x000fe4000001ff00 */
[----:B--2---:R-:W-:Y:S02]  /*0ad0*/  SEL R14, R14, RZ, !P4 ;  /* 0x000000ff0e0e7207 */ /* 0x004fe40006000000 */
[----:B------:R-:W-:Y:S02]  /*0ae0*/  SEL R15, R15, RZ, !P4 ;  /* 0x000000ff0f0f7207 */ /* 0x000fe40006000000 */
[----:B------:R-:W-:-:S02]  /*0af0*/  SEL R13, R13, RZ, !P4 ;  /* 0x000000ff0d0d7207 */ /* 0x000fc40006000000 */
[----:B----4-:R-:W-:Y:S02]  /*0b00*/  SEL R18, R18, RZ, !P2 ;  /* 0x000000ff12127207 */ /* 0x010fe40005000000 */
[----:B------:R-:W-:Y:S02]  /*0b10*/  SEL R19, R19, RZ, !P2 ;  /* 0x000000ff13137207 */ /* 0x000fe40005000000 */
[----:B------:R-:W-:Y:S02]  /*0b20*/  @P4 SEL R14, R18, R11, !P2 ;  /* 0x0000000b120e4207 */ /* 0x000fe40005000000 */
[----:B------:R-:W-:Y:S02]  /*0b30*/  SEL R10, R17, RZ, !P2 ;  /* 0x000000ff110a7207 */ /* 0x000fe40005000000 */
[----:B------:R-:W-:Y:S02]  /*0b40*/  IADD3 R18, P6, R25, UR6, RZ ;  /* 0x0000000619127c10 */ /* 0x000fe4000ffde0ff */
[----:B------:R-:W-:-:S02]  /*0b50*/  @P4 SEL R15, R19, R20, !P2 ;  /* 0x00000014130f4207 */ /* 0x000fc40005000000 */
[----:B------:R-:W-:Y:S01]  /*0b60*/  @P4 SEL R13, R10, R5, !P2 ;  /* 0x000000050a0d4207 */ /* 0x000fe20005000000 */
[C---:B------:R-:W-:Y:S01]  /*0b70*/  IMAD.WIDE R10, R26.reuse, 0x4, R40 ;  /* 0x000000041a0a7825 */ /* 0x040fe200078e0228 */
[----:B------:R-:W-:Y:S02]  /*0b80*/  IADD3.X R19, R24, UR7, RZ, P6, !PT ;  /* 0x0000000718137c10 */ /* 0x000fe4000b7fe4ff */
[----:B------:R-:W-:Y:S02]  /*0b90*/  CS2R R24, SRZ ;  /* 0x0000000000187805 */ /* 0x000fe4000001ff00 */
[----:B------:R-:W-:Y:S02]  /*0ba0*/  ISETP.GE.AND P6, PT, R26, 0x6c, PT ;  /* 0x0000006c1a00780c */ /* 0x000fe40003fc6270 */
[----:B------:R-:W-:Y:S02]  /*0bb0*/  CS2R R26, SRZ ;  /* 0x00000000001a7805 */ /* 0x000fe4000001ff00 */
[----:B------:R-:W-:Y:S01]  /*0bc0*/  CS2R R20, SRZ ;  /* 0x0000000000147805 */ /* 0x000fe2000001ff00 */
[----:B------:R-:W2:Y:S04]  /*0bd0*/  LDG.E.EL R10, desc[UR4][R10.64] ;  /* 0x000000040a0a7981 */ /* 0x000ea8000c2e1900 */
[----:B------:R-:W4:Y:S04]  /*0be0*/  @!P3 LDG.E.128 R24, desc[UR4][R18.64+-0x6c000] ;  /* 0xf94000041218b981 */ /* 0x000f28000c1e1d00 */
[----:B------:R0:W2:Y:S02]  /*0bf0*/  @!P5 LDG.E.128 R20, desc[UR4][R30.64] ;  /* 0x000000041e14d981 */ /* 0x0000a4000c1e1d00 */
[----:B0-----:R-:W-:-:S06]  /*0c00*/  CS2R R30, SRZ ;  /* 0x00000000001e7805 */ /* 0x001fcc000001ff00 */
[----:B------:R-:W3:Y:S01]  /*0c10*/  @!P6 LDG.E.128 R28, desc[UR4][R42.64] ;  /* 0x000000042a1ce981 */ /* 0x000ee2000c1e1d00 */
[----:B------:R-:W-:Y:S02]  /*0c20*/  SEL R4, R4, RZ, !P0 ;  /* 0x000000ff04047207 */ /* 0x000fe40004000000 */
[----:B------:R-:W-:Y:S02]  /*0c30*/  @P0 SEL R4, R8, RZ, P1 ;  /* 0x000000ff08040207 */ /* 0x000fe40000800000 */
[----:B------:R-:W-:Y:S02]  /*0c40*/  SEL R5, R16, RZ, !P2 ;  /* 0x000000ff10057207 */ /* 0x000fe40005000000 */
[----:B------:R-:W-:Y:S02]  /*0c50*/  SEL R12, R12, RZ, !P4 ;  /* 0x000000ff0c0c7207 */ /* 0x000fe40006000000 */
[----:B------:R-:W-:Y:S01]  /*0c60*/  @P4 SEL R12, R5, R4, !P2 ;  /* 0x00000004050c4207 */ /* 0x000fe20005000000 */
[----:B------:R-:W-:Y:S01]  /*0c70*/  FMUL R35, R35, R38 ;  /* 0x0000002623237220 */ /* 0x000fe20000400000 */
[----:B----4-:R-:W-:-:S02]  /*0c80*/  SEL R27, R27, RZ, !P3 ;  /* 0x000000ff1b1b7207 */ /* 0x010fc40005800000 */
[----:B------:R-:W-:Y:S02]  /*0c90*/  SEL R9, R24, RZ, !P3 ;  /* 0x000000ff18097207 */ /* 0x000fe40005800000 */
[----:B--2---:R-:W-:Y:S02]  /*0ca0*/  SEL R23, R23, RZ, !P5 ;  /* 0x000000ff17177207 */ /* 0x004fe40006800000 */
[----:B------:R-:W-:Y:S02]  /*0cb0*/  @P5 SEL R23, R27, R36, !P3 ;  /* 0x000000241b175207 */ /* 0x000fe40005800000 */
[----:B------:R-:W-:Y:S02]  /*0cc0*/  SEL R11, R26, RZ, !P3 ;  /* 0x000000ff1a0b7207 */ /* 0x000fe40005800000 */
[----:B------:R-:W-:Y:S02]  /*0cd0*/  SEL R25, R25, RZ, !P3 ;  /* 0x000000ff19197207 */ /* 0x000fe40005800000 */
[----:B------:R-:W-:Y:S01]  /*0ce0*/  SEL R20, R20, RZ, !P5 ;  /* 0x000000ff14147207 */ /* 0x000fe20006800000 */
[----:B------:R-:W-:Y:S01]  /*0cf0*/  FADD R4, -R33, R23 ;  /* 0x0000001721047221 */ /* 0x000fe20000000100 */
[----:B------:R-:W-:-:S02]  /*0d00*/  @P5 SEL R20, R9, R0, !P3 ;  /* 0x0000000009145207 */ /* 0x000fc40005800000 */
[----:B------:R-:W-:Y:S02]  /*0d10*/  SEL R22, R22, RZ, !P5 ;  /* 0x000000ff16167207 */ /* 0x000fe40006800000 */
[----:B------:R-:W-:Y:S02]  /*0d20*/  SEL R21, R21, RZ, !P5 ;  /* 0x000000ff15157207 */ /* 0x000fe40006800000 */
[----:B------:R-:W-:Y:S02]  /*0d30*/  @P5 SEL R22, R11, R34, !P3 ;  /* 0x000000220b165207 */ /* 0x000fe40005800000 */
[----:B------:R-:W-:Y:S01]  /*0d40*/  @P5 SEL R21, R25, R2, !P3 ;  /* 0x0000000219155207 */ /* 0x000fe20005800000 */
[----:B------:R-:W-:Y:S01]  /*0d50*/  FADD R0, -R33, R20 ;  /* 0x0000001421007221 */ /* 0x000fe20000000100 */
[----:B------:R-:W-:Y:S01]  /*0d60*/  FMUL R11, R3, R4 ;  /* 0x00000004030b7220 */ /* 0x000fe20000400000 */
[C---:B------:R-:W-:Y:S01]  /*0d70*/  FADD R2, -R33.reuse, R22 ;  /* 0x0000001621027221 */ /* 0x040fe20000000100 */
[----:B------:R-:W0:Y:S01]  /*0d80*/  LDC.64 R4, c[0x0][0x258] ;  /* 0x00009600ff047b82 */ /* 0x000e220000000a00 */
[----:B------:R-:W-:Y:S01]  /*0d90*/  FADD R8, -R33, R21 ;  /* 0x0000001521087221 */ /* 0x000fe20000000100 */
[----:B------:R-:W-:Y:S01]  /*0da0*/  FMUL R17, R3, R0 ;  /* 0x0000000003117220 */ /* 0x000fe20000400000 */
[----:B---3--:R-:W-:-:S02]  /*0db0*/  SEL R19, R28, RZ, !P6 ;  /* 0x000000ff1c137207 */ /* 0x008fc40007000000 */
[----:B------:R-:W-:Y:S02]  /*0dc0*/  SEL R0, R29, RZ, !P6 ;  /* 0x000000ff1d007207 */ /* 0x000fe40007000000 */
[----:B------:R-:W-:Y:S01]  /*0dd0*/  SEL R25, R30, RZ, !P6 ;  /* 0x000000ff1e197207 */ /* 0x000fe20007000000 */
[----:B------:R-:W-:Y:S01]  /*0de0*/  FMUL R8, R3, R8 ;  /* 0x0000000803087220 */ /* 0x000fe20000400000 */
[----:B------:R-:W-:Y:S01]  /*0df0*/  SEL R16, R31, RZ, !P6 ;  /* 0x000000ff1f107207 */ /* 0x000fe20007000000 */
[----:B------:R-:W-:Y:S01]  /*0e00*/  FMUL R9, R3, R2 ;  /* 0x0000000203097220 */ /* 0x000fe20000400000 */
[----:B------:R-:W-:Y:S01]  /*0e10*/  SEL R12, R19, R12, !P6 ;  /* 0x0000000c130c7207 */ /* 0x000fe20007000000 */
[----:B------:R-:W1:Y:S01]  /*0e20*/  LDC.64 R2, c[0x0][0x260] ;  /* 0x00009800ff027b82 */ /* 0x000e620000000a00 */
[----:B------:R-:W-:Y:S02]  /*0e30*/  SEL R13, R0, R13, !P6 ;  /* 0x0000000d000d7207 */ /* 0x000fe40007000000 */
[----:B------:R-:W-:-:S02]  /*0e40*/  SEL R14, R25, R14, !P6 ;  /* 0x0000000e190e7207 */ /* 0x000fc40007000000 */
[----:B------:R-:W-:Y:S01]  /*0e50*/  SEL R15, R16, R15, !P6 ;  /* 0x0000000f100f7207 */ /* 0x000fe20007000000 */
[C---:B-----5:R-:W-:Y:S01]  /*0e60*/  FADD R18, -R32.reuse, R13 ;  /* 0x0000000d20127221 */ /* 0x060fe20000000100 */
[C---:B------:R-:W-:Y:S01]  /*0e70*/  FADD R16, -R32.reuse, R12 ;  /* 0x0000000c20107221 */ /* 0x040fe20000000100 */
[C---:B------:R-:W-:Y:S01]  /*0e80*/  FADD R24, -R32.reuse, R14 ;  /* 0x0000000e20187221 */ /* 0x040fe20000000100 */
[C-C-:B------:R-:W-:Y:S01]  /*0e90*/  FFMA R8, R37.reuse, R8, R6.reuse ;  /* 0x0000000825087223 */ /* 0x140fe20000000006 */
[----:B------:R-:W-:Y:S01]  /*0ea0*/  FADD R32, -R32, R15 ;  /* 0x0000000f20207221 */ /* 0x000fe20000000100 */
[C-C-:B------:R-:W-:Y:S01]  /*0eb0*/  FFMA R0, R37.reuse, R17, R6.reuse ;  /* 0x0000001125007223 */ /* 0x140fe20000000006 */
[C-C-:B------:R-:W-:Y:S01]  /*0ec0*/  FFMA R9, R37.reuse, R9, R6.reuse ;  /* 0x0000000925097223 */ /* 0x140fe20000000006 */
[----:B------:R-:W-:Y:S01]  /*0ed0*/  FFMA R6, R37, R11, R6 ;  /* 0x0000000b25067223 */ /* 0x000fe20000000006 */
[C---:B------:R-:W-:Y:S01]  /*0ee0*/  FMUL R18, R35.reuse, R18 ;  /* 0x0000001223127220 */ /* 0x040fe20000400000 */
[C---:B------:R-:W-:Y:S01]  /*0ef0*/  FMUL R17, R35.reuse, R16 ;  /* 0x0000001023117220 */ /* 0x040fe20000400000 */
[C---:B------:R-:W-:Y:S01]  /*0f00*/  FMUL R11, R35.reuse, R24 ;  /* 0x00000018230b7220 */ /* 0x040fe20000400000 */
[----:B------:R-:W-:Y:S01]  /*0f10*/  FMUL R35, R35, R32 ;  /* 0x0000002023237220 */ /* 0x000fe20000400000 */
[C-C-:B------:R-:W-:Y:S01]  /*0f20*/  FFMA R24, R7.reuse, R18, R10.reuse ;  /* 0x0000001207187223 */ /* 0x140fe2000000000a */
[----:B------:R-:W-:Y:S01]  /*0f30*/  FSETP.GEU.AND P0, PT, R6, RZ, PT ;  /* 0x000000ff0600720b */ /* 0x000fe20003f0e000 */
[C-C-:B------:R-:W-:Y:S01]  /*0f40*/  FFMA R16, R7.reuse, R17, R10.reuse ;  /* 0x0000001107107223 */ /* 0x140fe2000000000a */
[C-C-:B------:R-:W-:Y:S01]  /*0f50*/  FFMA R18, R7.reuse, R11, R10.reuse ;  /* 0x0000000b07127223 */ /* 0x140fe2000000000a */
[----:B------:R-:W-:Y:S01]  /*0f60*/  FFMA R35, R7, R35, R10 ;  /* 0x0000002307237223 */ /* 0x000fe2000000000a */
[----:B------:R-:W-:-:S02]  /*0f70*/  FSETP.GEU.AND P1, PT, R9, RZ, PT ;  /* 0x000000ff0900720b */ /* 0x000fc40003f2e000 */
[----:B------:R-:W-:Y:S02]  /*0f80*/  FSETP.GEU.AND P2, PT, R8, RZ, PT ;  /* 0x000000ff0800720b */ /* 0x000fe40003f4e000 */
[----:B------:R-:W-:Y:S01]  /*0f90*/  FSETP.GEU.AND P3, PT, R0, RZ, PT ;  /* 0x000000ff0000720b */ /* 0x000fe20003f6e000 */
[----:B0-----:R-:W-:Y:S01]  /*0fa0*/  IMAD.WIDE R10, R39, 0x4, R4 ;  /* 0x00000004270a7825 */ /* 0x001fe200078e0204 */
[----:B------:R-:W-:Y:S02]  /*0fb0*/  SEL R7, R6, RZ, P0 ;  /* 0x000000ff06077207 */ /* 0x000fe40000000000 */
[----:B------:R-:W-:Y:S02]  /*0fc0*/  SEL R6, R9, RZ, P1 ;  /* 0x000000ff09067207 */ /* 0x000fe40000800000 */
[----:B------:R-:W-:Y:S02]  /*0fd0*/  SEL R5, R8, RZ, P2 ;  /* 0x000000ff08057207 */ /* 0x000fe40001000000 */
[----:B------:R-:W-:-:S02]  /*0fe0*/  SEL R4, R0, RZ, P3 ;  /* 0x000000ff00047207 */ /* 0x000fc40001800000 */
[----:B------:R-:W-:Y:S02]  /*0ff0*/  FSETP.GEU.AND P0, PT, R35, RZ, PT ;  /* 0x000000ff2300720b */ /* 0x000fe40003f0e000 */
[----:B------:R-:W-:Y:S02]  /*1000*/  FSETP.GEU.AND P1, PT, R18, RZ, PT ;  /* 0x000000ff1200720b */ /* 0x000fe40003f2e000 */
[----:B------:R-:W-:Y:S02]  /*1010*/  FSETP.GEU.AND P2, PT, R24, RZ, PT ;  /* 0x000000ff1800720b */ /* 0x000fe40003f4e000 */
[----:B------:R-:W-:Y:S01]  /*1020*/  FSETP.GEU.AND P3, PT, R16, RZ, PT ;  /* 0x000000ff1000720b */ /* 0x000fe20003f6e000 */
[----:B-1----:R-:W-:Y:S01]  /*1030*/  IMAD.WIDE R2, R39, 0x4, R2 ;  /* 0x0000000427027825 */ /* 0x002fe200078e0202 */
[----:B------:R-:W-:Y:S02]  /*1040*/  SEL R19, R35, RZ, P0 ;  /* 0x000000ff23137207 */ /* 0x000fe40000000000 */
[----:B------:R-:W-:-:S02]  /*1050*/  SEL R18, R18, RZ, P1 ;  /* 0x000000ff12127207 */ /* 0x000fc40000800000 */
[----:B------:R-:W-:Y:S02]  /*1060*/  SEL R17, R24, RZ, P2 ;  /* 0x000000ff18117207 */ /* 0x000fe40001000000 */
[----:B------:R-:W-:Y:S01]  /*1070*/  SEL R16, R16, RZ, P3 ;  /* 0x000000ff10107207 */ /* 0x000fe20001800000 */
[----:B------:R-:W-:Y:S04]  /*1080*/  STG.E.128 desc[UR4][R10.64], R20 ;  /* 0x000000140a007986 */ /* 0x000fe8000c101d04 */
[----:B------:R-:W-:Y:S04]  /*1090*/  STG.E.128 desc[UR4][R10.64+0x800], R12 ;  /* 0x0008000c0a007986 */ /* 0x000fe8000c101d04 */
[----:B------:R-:W-:Y:S04]  /*10a0*/  STG.E.128 desc[UR4][R2.64], R4 ;  /* 0x0000000402007986 */ /* 0x000fe8000c101d04 */
[----:B------:R-:W-:Y:S01]  /*10b0*/  STG.E.128 desc[UR4][R2.64+0x800], R16 ;  /* 0x0008001002007986 */ /* 0x000fe2000c101d04 */
[----:B------:R-:W-:Y:S05]  /*10c0*/  EXIT ;  /* 0x000000000000794d */ /* 0x000fea0003800000 */
.L_x_0:
[----:B------:R-:W-:-:S00]  /*10d0*/  BRA `(.L_x_0) ;  /* 0xfffffffc00fc7947 */ /* 0x000fc0000383ffff */
[----:B------:R-:W-:-:S00]  /*10e0*/  NOP ;  /* 0x0000000000007918 */ /* 0x000fc00000000000 */
        /* <DEDUP_REMOVED lines=9> */
.L_x_1:


//--------------------- .nv.global.init           --------------------------
	.section	.nv.global.init,"aw",@progbits
.nv.global.init:
	.type		_$_str,@object
	.size		_$_str,(_$_str_$_2 - _$_str)
_$_str:
        /*0000*/ 	.byte	0x5f, 0x5f, 0x43, 0x55, 0x44, 0x41, 0x5f, 0x46, 0x54, 0x5a, 0x00
	.type		_$_str_$_2,@object
	.size		_$_str_$_2,(.L_1 - _$_str_$_2)
_$_str_$_2:
        /*000b*/ 	.byte	0x5f, 0x5f, 0x43, 0x55, 0x44, 0x41, 0x5f, 0x50, 0x52, 0x45, 0x43, 0x5f, 0x53, 0x51, 0x52, 0x54
        /*001b*/ 	.byte	0x00
.L_1:


//--------------------- .nv.constant0.triton_poi_fused__native_batch_norm_legit_no_training_cat_relu_34 --------------------------
	.section	.nv.constant0.triton_poi_fused__native_batch_norm_legit_no_training_cat_relu_34,"a",@progbits
	.sectionflags	@""
	.align	4
.nv.constant0.triton_poi_fused__native_batch_norm_legit_no_training_cat_relu_34:
	.zero		620
